	.headerflags	@"EF_CUDA_TEXMODE_UNIFIED EF_CUDA_64BIT_ADDRESS EF_CUDA_ACCELERATORS EF_CUDA_SM90 EF_CUDA_VIRTUAL_SM(EF_CUDA_SM90)"
	.elftype	@"ET_EXEC"


//--------------------- .nv.info                  --------------------------
	.section	.nv.info,"",@"SHT_CUDA_INFO"
	.align	4


	//----- nvinfo : EIATTR_REGCOUNT
	.align		4
        /*0000*/ 	.byte	0x04, 0x2f
        /*0002*/ 	.short	(.L_1 - .L_0)
	.align		4
.L_0:
        /*0004*/ 	.word	index@(triton_poi_fused_cat_flip_relu_sum_2)
        /*0008*/ 	.word	0x0000000c


	//----- nvinfo : EIATTR_MIN_STACK_SIZE
	.align		4
.L_1:
        /*000c*/ 	.byte	0x04, 0x12
        /*000e*/ 	.short	(.L_3 - .L_2)
	.align		4
.L_2:
        /*0010*/ 	.word	index@(triton_poi_fused_cat_flip_relu_sum_2)
        /*0014*/ 	.word	0x00000000


	//----- nvinfo : EIATTR_FRAME_SIZE
	.align		4
.L_3:
        /*0018*/ 	.byte	0x04, 0x11
        /*001a*/ 	.short	(.L_5 - .L_4)
	.align		4
.L_4:
        /*001c*/ 	.word	index@(triton_poi_fused_cat_flip_relu_sum_2)
        /*0020*/ 	.word	0x00000000


	//----- nvinfo : EIATTR_MIN_STACK_SIZE
	.align		4
.L_5:
        /*0024*/ 	.byte	0x04, 0x12
        /*0026*/ 	.short	(.L_7 - .L_6)
	.align		4
.L_6:
        /*0028*/ 	.word	index@(triton_poi_fused_cat_flip_relu_sum_2)
        /*002c*/ 	.word	0x00000000
.L_7:


//--------------------- .nv.info.triton_poi_fused_cat_flip_relu_sum_2 --------------------------
	.section	.nv.info.triton_poi_fused_cat_flip_relu_sum_2,"",@"SHT_CUDA_INFO"
	.sectionflags	@""
	.align	4


	//----- nvinfo : EIATTR_CUDA_API_VERSION
	.align		4
        /*0000*/ 	.byte	0x04, 0x37
        /*0002*/ 	.short	(.L_9 - .L_8)
.L_8:
        /*0004*/ 	.word	0x0000007c


	//----- nvinfo : EIATTR_KPARAM_INFO
	.align		4
.L_9:
        /*0008*/ 	.byte	0x04, 0x17
        /*000a*/ 	.short	(.L_11 - .L_10)
.L_10:
        /*000c*/ 	.word	0x00000000
        /*0010*/ 	.short	0x0002
        /*0012*/ 	.short	0x0010
        /*0014*/ 	.byte	0x00, 0xf0, 0x11, 0x00


	//----- nvinfo : EIATTR_KPARAM_INFO
	.align		4
.L_11:
        /*0018*/ 	.byte	0x04, 0x17
        /*001a*/ 	.short	(.L_13 - .L_12)
.L_12:
        /*001c*/ 	.word	0x00000000
        /*0020*/ 	.short	0x0001
        /*0022*/ 	.short	0x0008
        /*0024*/ 	.byte	0x00, 0xf4, 0x21, 0x00


	//----- nvinfo : EIATTR_KPARAM_INFO
	.align		4
.L_13:
        /*0028*/ 	.byte	0x04, 0x17
        /*002a*/ 	.short	(.L_15 - .L_14)
.L_14:
        /*002c*/ 	.word	0x00000000
        /*0030*/ 	.short	0x0000
        /*0032*/ 	.short	0x0000
        /*0034*/ 	.byte	0x00, 0xf4, 0x21, 0x00


	//----- nvinfo : EIATTR_SPARSE_MMA_MASK
	.align		4
.L_15:
        /*0038*/ 	.byte	0x03, 0x50
        /*003a*/ 	.short	0x0000


	//----- nvinfo : EIATTR_MAXREG_COUNT
	.align		4
        /*003c*/ 	.byte	0x03, 0x1b
        /*003e*/ 	.short	0x00ff


	//----- nvinfo : EIATTR_EXIT_INSTR_OFFSETS
	.align		4
        /*0040*/ 	.byte	0x04, 0x1c
        /*0042*/ 	.short	(.L_17 - .L_16)


	//   ....[0]....
.L_16:
        /*0044*/ 	.word	0x000001a0


	//   ....[1]....
        /*0048*/ 	.word	0x000001c0


	//----- nvinfo : EIATTR_REQNTID
	.align		4
.L_17:
        /*004c*/ 	.byte	0x04, 0x10
        /*004e*/ 	.short	(.L_19 - .L_18)
.L_18:
        /*0050*/ 	.word	0x00000020
        /*0054*/ 	.word	0x00000001
        /*0058*/ 	.word	0x00000001


	//----- nvinfo : EIATTR_CRS_STACK_SIZE
	.align		4
.L_19:
        /*005c*/ 	.byte	0x04, 0x1e
        /*005e*/ 	.short	(.L_21 - .L_20)
.L_20:
        /*0060*/ 	.word	0x00000000


	//----- nvinfo : EIATTR_CBANK_PARAM_SIZE
	.align		4
.L_21:
        /*0064*/ 	.byte	0x03, 0x19
        /*0066*/ 	.short	0x0014


	//----- nvinfo : EIATTR_PARAM_CBANK
	.align		4
        /*0068*/ 	.byte	0x04, 0x0a
        /*006a*/ 	.short	(.L_23 - .L_22)
	.align		4
.L_22:
        /*006c*/ 	.word	index@(.nv.constant0.triton_poi_fused_cat_flip_relu_sum_2)
        /*0070*/ 	.short	0x0210
        /*0072*/ 	.short	0x0014


	//----- nvinfo : EIATTR_SW_WAR
	.align		4
.L_23:
        /*0074*/ 	.byte	0x04, 0x36
        /*0076*/ 	.short	(.L_25 - .L_24)
.L_24:
        /*0078*/ 	.word	0x00000008
.L_25:


//--------------------- .nv.callgraph             --------------------------
	.section	.nv.callgraph,"",@"SHT_CUDA_CALLGRAPH"
	.align	4
	.sectionentsize	8
	.align		4
        /*0000*/ 	.word	0x00000000
	.align		4
        /*0004*/ 	.word	0xffffffff
	.align		4
        /*0008*/ 	.word	0x00000000
	.align		4
        /*000c*/ 	.word	0xfffffffe
	.align		4
        /*0010*/ 	.word	0x00000000
	.align		4
        /*0014*/ 	.word	0xfffffffd
	.align		4
        /*0018*/ 	.word	0x00000000
	.align		4
        /*001c*/ 	.word	0xfffffffc


//--------------------- .text.triton_poi_fused_cat_flip_relu_sum_2 --------------------------
	.section	.text.triton_poi_fused_cat_flip_relu_sum_2,"ax",@progbits
	.align	128
        .global         triton_poi_fused_cat_flip_relu_sum_2
        .type           triton_poi_fused_cat_flip_relu_sum_2,@function
        .size           triton_poi_fused_cat_flip_relu_sum_2,(.L_x_3 - triton_poi_fused_cat_flip_relu_sum_2)
        .other          triton_poi_fused_cat_flip_relu_sum_2,@"STO_CUDA_ENTRY STV_DEFAULT"
triton_poi_fused_cat_flip_relu_sum_2:
.text.triton_poi_fused_cat_flip_relu_sum_2:
[----:B------:R-:W0:Y:S02]  /*0000*/  LDC R1, c[0x0][0x28] ;  /* 0x00000a00ff017b82 */ /* 0x000e240000000800 */
[----:B------:R-:W1:Y:S01]  /*0010*/  S2R R0, SR_TID.X ;  /* 0x0000000000007919 */ /* 0x000e620000002100 */
[----:B------:R-:W2:Y:S01]  /*0020*/  LDC.64 R2, c[0x0][0x210] ;  /* 0x00008400ff027b82 */ /* 0x000ea20000000a00 */
[----:B------:R-:W-:Y:S01]  /*0030*/  ULDC.64 UR4, c[0x0][0x208] ;  /* 0x0000820000047ab9 */ /* 0x000fe20000000a00 */
[----:B------:R-:W-:Y:S01]  /*0040*/  BSSY B0, `(.L_x_0) ;  /* 0x000000c000007945 */ /* 0x000fe20003800000 */
[----:B------:R-:W3:Y:S05]  /*0050*/  S2R R7, SR_CTAID.X ;  /* 0x0000000000077919 */ /* 0x000eea0000002500 */
[----:B------:R-:W4:Y:S01]  /*0060*/  LDC.64 R4, c[0x0][0x218] ;  /* 0x00008600ff047b82 */ /* 0x000f220000000a00 */
[----:B-1----:R-:W-:-:S05]  /*0070*/  IMAD.SHL.U32 R0, R0, 0x2, RZ ;  /* 0x0000000200007824 */ /* 0x002fca00078e00ff */
[----:B------:R-:W-:-:S05]  /*0080*/  LOP3.LUT R0, R0, 0x3e, RZ, 0xc0, !PT ;  /* 0x0000003e00007812 */ /* 0x000fca00078ec0ff */
[----:B---3--:R-:W-:-:S04]  /*0090*/  IMAD R7, R7, 0x40, R0 ;  /* 0x0000004007077824 */ /* 0x008fc800078e0200 */
[C---:B------:R-:W-:Y:S01]  /*00a0*/  VIADD R9, R7.reuse, 0x80 ;  /* 0x0000008007097836 */ /* 0x040fe20000000000 */
[----:B------:R-:W-:-:S03]  /*00b0*/  ISETP.GE.AND P0, PT, R7, 0x40, PT ;  /* 0x000000400700780c */ /* 0x000fc60003f06270 */
[----:B--2---:R-:W-:Y:S01]  /*00c0*/  IMAD.WIDE R2, R9, 0x4, R2 ;  /* 0x0000000409027825 */ /* 0x004fe200078e0202 */
[----:B------:R-:W-:-:S09]  /*00d0*/  CS2R R8, SRZ ;  /* 0x0000000000087805 */ /* 0x000fd2000001ff00 */
[----:B----4-:R-:W-:Y:S05]  /*00e0*/  @P0 BRA `(.L_x_1) ;  /* 0x0000000000040947 */ /* 0x010fea0003800000 */
[----:B------:R1:W5:Y:S02]  /*00f0*/  LDG.E.64 R8, desc[UR4][R2.64] ;  /* 0x0000000402087981 */ /* 0x000364000c1e1b00 */
.L_x_1:
[----:B------:R-:W-:Y:S05]  /*0100*/  BSYNC B0 ;  /* 0x0000000000007941 */ /* 0x000fea0003800000 */
.L_x_0:
[----:B-----5:R-:W-:Y:S01]  /*0110*/  SEL R8, R8, RZ, !P0 ;  /* 0x000000ff08087207 */ /* 0x020fe20004000000 */
[----:B-1----:R-:W-:Y:S01]  /*0120*/  IMAD.WIDE R2, R7, 0x4, R4 ;  /* 0x0000000407027825 */ /* 0x002fe200078e0204 */
[----:B------:R-:W-:Y:S02]  /*0130*/  SEL R9, R9, RZ, !P0 ;  /* 0x000000ff09097207 */ /* 0x000fe40004000000 */
[C---:B------:R-:W-:Y:S02]  /*0140*/  FSETP.GEU.AND P1, PT, R8.reuse, RZ, PT ;  /* 0x000000ff0800720b */ /* 0x040fe40003f2e000 */
[C---:B------:R-:W-:Y:S02]  /*0150*/  FSETP.GEU.AND P2, PT, R9.reuse, RZ, PT ;  /* 0x000000ff0900720b */ /* 0x040fe40003f4e000 */
[----:B------:R-:W-:Y:S02]  /*0160*/  FSEL R8, R8, RZ, P1 ;  /* 0x000000ff08087208 */ /* 0x000fe40000800000 */
[----:B------:R-:W-:-:S03]  /*0170*/  FSEL R9, R9, RZ, P2 ;  /* 0x000000ff09097208 */ /* 0x000fc60001000000 */
[----:B------:R-:W-:Y:S02]  /*0180*/  FADD R8, R8, R8 ;  /* 0x0000000808087221 */ /* 0x000fe40000000000 */
[----:B------:R-:W-:Y:S01]  /*0190*/  FADD R9, R9, R9 ;  /* 0x0000000909097221 */ /* 0x000fe20000000000 */
[----:B------:R-:W-:Y:S06]  /*01a0*/  @P0 EXIT ;  /* 0x000000000000094d */ /* 0x000fec0003800000 */
[----:B------:R-:W-:Y:S01]  /*01b0*/  STG.E.64 desc[UR4][R2.64], R8 ;  /* 0x0000000802007986 */ /* 0x000fe2000c101b04 */
[----:B------:R-:W-:Y:S05]  /*01c0*/  EXIT ;  /* 0x000000000000794d */ /* 0x000fea0003800000 */
.L_x_2:
[----:B------:R-:W-:-:S00]  /*01d0*/  BRA `(.L_x_2) ;  /* 0xfffffffc00fc7947 */ /* 0x000fc0000383ffff */
[----:B------:R-:W-:-:S00]  /*01e0*/  NOP ;  /* 0x0000000000007918 */ /* 0x000fc00000000000 */
        /* <DEDUP_REMOVED lines=9> */
.L_x_3:


//--------------------- .nv.constant0.triton_poi_fused_cat_flip_relu_sum_2 --------------------------
	.section	.nv.constant0.triton_poi_fused_cat_flip_relu_sum_2,"a",@progbits
	.sectionflags	@""
	.align	4
.nv.constant0.triton_poi_fused_cat_flip_relu_sum_2:
	.zero		548
